//
// Generated by NVIDIA NVVM Compiler
//
// Compiler Build ID: CL-36424714
// Cuda compilation tools, release 13.0, V13.0.88
// Based on NVVM 20.0.0
//

.version 9.0
.target sm_100
.address_size 64

	// .globl	_Z3XorPii

.visible .entry _Z3XorPii(
	.param .u64 .ptr .align 1 _Z3XorPii_param_0,
	.param .u32 _Z3XorPii_param_1
)
{
	.reg .pred 	%p<8>;
	.reg .b32 	%r<19>;
	.reg .b64 	%rd<11>;

	ld.param.u64 	%rd2, [_Z3XorPii_param_0];
	ld.param.u32 	%r4, [_Z3XorPii_param_1];
	cvta.to.global.u64 	%rd1, %rd2;
	mov.u32 	%r5, %ctaid.x;
	mov.u32 	%r6, %ntid.x;
	mov.u32 	%r7, %tid.x;
	mad.lo.s32 	%r1, %r5, %r6, %r7;
	and.b32  	%r8, %r4, 1;
	setp.eq.b32 	%p1, %r8, 1;
	@%p1 bra 	$L__BB0_3;
	shr.s32 	%r2, %r4, 1;
	setp.gt.s32 	%p5, %r1, %r2;
	setp.eq.s32 	%p6, %r1, 0;
	or.pred  	%p7, %p6, %p5;
	@%p7 bra 	$L__BB0_5;
	mul.wide.s32 	%rd7, %r1, 4;
	add.s64 	%rd8, %rd1, %rd7;
	ld.global.u32 	%r16, [%rd8];
	mul.wide.s32 	%rd9, %r2, 4;
	add.s64 	%rd10, %rd8, %rd9;
	ld.global.u32 	%r17, [%rd10];
	xor.b32  	%r18, %r17, %r16;
	st.global.u32 	[%rd8], %r18;
	bra.uni 	$L__BB0_5;
$L__BB0_3:
	shr.u32 	%r9, %r4, 31;
	add.s32 	%r10, %r4, %r9;
	shr.s32 	%r3, %r10, 1;
	setp.gt.s32 	%p2, %r1, %r3;
	setp.eq.s32 	%p3, %r1, 0;
	or.pred  	%p4, %p3, %p2;
	@%p4 bra 	$L__BB0_5;
	mul.wide.s32 	%rd3, %r1, 4;
	add.s64 	%rd4, %rd1, %rd3;
	ld.global.u32 	%r11, [%rd4];
	add.s32 	%r12, %r1, %r3;
	add.s32 	%r13, %r12, 1;
	mul.wide.s32 	%rd5, %r13, 4;
	add.s64 	%rd6, %rd1, %rd5;
	ld.global.u32 	%r14, [%rd6];
	xor.b32  	%r15, %r14, %r11;
	st.global.u32 	[%rd4], %r15;
$L__BB0_5:
	ret;

}


// ===== COMPILED SASS (sm_100) =====

	.target	sm_100

	.elftype	@"ET_EXEC"


//--------------------- .note.nv.tkinfo           --------------------------
	.section	.note.nv.tkinfo,"",@"SHT_NOTE"
	.sectionflags	@"SHF_NOTE_NV_TKINFO"
	.tkinfo
        /*0018*/ 	.word	0x00000002
        /*0030*/ 	.string	""
        /*0030*/ 	.string	"ptxas"
        /*0030*/ 	.string	"Cuda compilation tools, release 13.0, V13.0.88"
        /*0030*/ 	.string	"Build cuda_13.0.r13.0/compiler.36424714_0"
        /*0030*/ 	.string	"-arch sm_100 -m 64 "



//--------------------- .note.nv.cuinfo           --------------------------
	.section	.note.nv.cuinfo,"",@"SHT_NOTE"
	.sectionflags	@"SHF_NOTE_NV_CUINFO"
        /*0018*/ 	.short	0x0002
        /*001a*/ 	.short	0x0064
        /*001c*/ 	.short	0x0082
	.zero		2


//--------------------- .nv.info                  --------------------------
	.section	.nv.info,"",@"SHT_CUDA_INFO"
	.align	4


	//----- nvinfo : EIATTR_REGCOUNT
	.align		4
        /*0000*/ 	.byte	0x04, 0x2f
        /*0002*/ 	.short	(.L_1 - .L_0)
	.align		4
.L_0:
        /*0004*/ 	.word	index@(_Z3XorPii)
        /*0008*/ 	.word	0x0000000a


	//----- nvinfo : EIATTR_FRAME_SIZE
	.align		4
.L_1:
        /*000c*/ 	.byte	0x04, 0x11
        /*000e*/ 	.short	(.L_3 - .L_2)
	.align		4
.L_2:
        /*0010*/ 	.word	index@(_Z3XorPii)
        /*0014*/ 	.word	0x00000000


	//----- nvinfo : EIATTR_MIN_STACK_SIZE
	.align		4
.L_3:
        /*0018*/ 	.byte	0x04, 0x12
        /*001a*/ 	.short	(.L_5 - .L_4)
	.align		4
.L_4:
        /*001c*/ 	.word	index@(_Z3XorPii)
        /*0020*/ 	.word	0x00000000
.L_5:


//--------------------- .nv.compat                --------------------------
	.section	.nv.compat,"",@"SHT_CUDA_COMPAT_INFO"
	.align	4
        /*0000*/ 	.byte	0x02, 0x09, 0x00, 0x00, 0x02, 0x02, 0x01, 0x00, 0x02, 0x05, 0x05, 0x00, 0x03, 0x07, 0x01, 0x01
        /*0010*/ 	.byte	0x02, 0x03, 0x00, 0x00, 0x02, 0x06, 0x01, 0x00, 0x04, 0x0b, 0x08, 0x00, 0x09, 0x00, 0x00, 0x00
        /*0020*/ 	.byte	0x00, 0x00, 0x00, 0x00


//--------------------- .nv.info._Z3XorPii        --------------------------
	.section	.nv.info._Z3XorPii,"",@"SHT_CUDA_INFO"
	.sectionflags	@""
	.align	4


	//----- nvinfo : EIATTR_CUDA_API_VERSION
	.align		4
        /*0000*/ 	.byte	0x04, 0x37
        /*0002*/ 	.short	(.L_7 - .L_6)
.L_6:
        /*0004*/ 	.word	0x00000082


	//----- nvinfo : EIATTR_KPARAM_INFO
	.align		4
.L_7:
        /*0008*/ 	.byte	0x04, 0x17
        /*000a*/ 	.short	(.L_9 - .L_8)
.L_8:
        /*000c*/ 	.word	0x00000000
        /*0010*/ 	.short	0x0001
        /*0012*/ 	.short	0x0008
        /*0014*/ 	.byte	0x00, 0xf0, 0x11, 0x00


	//----- nvinfo : EIATTR_KPARAM_INFO
	.align		4
.L_9:
        /*0018*/ 	.byte	0x04, 0x17
        /*001a*/ 	.short	(.L_11 - .L_10)
.L_10:
        /*001c*/ 	.word	0x00000000
        /*0020*/ 	.short	0x0000
        /*0022*/ 	.short	0x0000
        /*0024*/ 	.byte	0x00, 0xf5, 0x21, 0x00


	//----- nvinfo : EIATTR_SPARSE_MMA_MASK
	.align		4
.L_11:
        /*0028*/ 	.byte	0x03, 0x50
        /*002a*/ 	.short	0x0000


	//----- nvinfo : EIATTR_MAXREG_COUNT
	.align		4
        /*002c*/ 	.byte	0x03, 0x1b
        /*002e*/ 	.short	0x00ff


	//----- nvinfo : EIATTR_MERCURY_ISA_VERSION
	.align		4
        /*0030*/ 	.byte	0x03, 0x5f
        /*0032*/ 	.short	0x0101


	//----- nvinfo : EIATTR_VRC_CTA_INIT_COUNT
	.align		4
        /*0034*/ 	.byte	0x02, 0x4a
	.zero		1
	.zero		1


	//----- nvinfo : EIATTR_EXIT_INSTR_OFFSETS
	.align		4
        /*0038*/ 	.byte	0x04, 0x1c
        /*003a*/ 	.short	(.L_13 - .L_12)


	//   ....[0]....
.L_12:
        /*003c*/ 	.word	0x000000d0


	//   ....[1]....
        /*0040*/ 	.word	0x00000150


	//   ....[2]....
        /*0044*/ 	.word	0x000001a0


	//   ....[3]....
        /*0048*/ 	.word	0x00000230


	//----- nvinfo : EIATTR_CBANK_PARAM_SIZE
	.align		4
.L_13:
        /*004c*/ 	.byte	0x03, 0x19
        /*004e*/ 	.short	0x000c


	//----- nvinfo : EIATTR_PARAM_CBANK
	.align		4
        /*0050*/ 	.byte	0x04, 0x0a
        /*0052*/ 	.short	(.L_15 - .L_14)
	.align		4
.L_14:
        /*0054*/ 	.word	index@(.nv.constant0._Z3XorPii)
        /*0058*/ 	.short	0x0380
        /*005a*/ 	.short	0x000c


	//----- nvinfo : EIATTR_SW_WAR
	.align		4
.L_15:
        /*005c*/ 	.byte	0x04, 0x36
        /*005e*/ 	.short	(.L_17 - .L_16)
.L_16:
        /*0060*/ 	.word	0x00000008
.L_17:


//--------------------- .nv.callgraph             --------------------------
	.section	.nv.callgraph,"",@"SHT_CUDA_CALLGRAPH"
	.align	4
	.sectionentsize	8
	.align		4
        /*0000*/ 	.word	0x00000000
	.align		4
        /*0004*/ 	.word	0xffffffff
	.align		4
        /*0008*/ 	.word	0x00000000
	.align		4
        /*000c*/ 	.word	0xfffffffe
	.align		4
        /*0010*/ 	.word	0x00000000
	.align		4
        /*0014*/ 	.word	0xfffffffd
	.align		4
        /*0018*/ 	.word	0x00000000
	.align		4
        /*001c*/ 	.word	0xfffffffc


//--------------------- .text._Z3XorPii           --------------------------
	.section	.text._Z3XorPii,"ax",@progbits
	.align	128
        .global         _Z3XorPii
        .type           _Z3XorPii,@function
        .size           _Z3XorPii,(.L_x_2 - _Z3XorPii)
        .other          _Z3XorPii,@"STO_CUDA_ENTRY STV_DEFAULT"
_Z3XorPii:
.text._Z3XorPii:
[----:B------:R-:W-:Y:S08]  /*0000*/  LDC R1, c[0x0][0x37c] ;  /* 0x0000df00ff017b82 */ /* 0x000ff00000000800 */
[----:B------:R-:W0:Y:S01]  /*0010*/  LDC R4, c[0x0][0x388] ;  /* 0x0000e200ff047b82 */ /* 0x000e220000000800 */
[----:B------:R-:W1:Y:S01]  /*0020*/  S2R R0, SR_TID.X ;  /* 0x0000000000007919 */ /* 0x000e620000002100 */
[----:B------:R-:W2:Y:S06]  /*0030*/  LDCU.64 UR4, c[0x0][0x358] ;  /* 0x00006b00ff0477ac */ /* 0x000eac0008000a00 */
[----:B------:R-:W1:Y:S08]  /*0040*/  S2UR UR6, SR_CTAID.X ;  /* 0x00000000000679c3 */ /* 0x000e700000002500 */
[----:B------:R-:W1:Y:S01]  /*0050*/  LDC R7, c[0x0][0x360] ;  /* 0x0000d800ff077b82 */ /* 0x000e620000000800 */
[----:B0-----:R-:W-:-:S04]  /*0060*/  LOP3.LUT R2, R4, 0x1, RZ, 0xc0, !PT ;  /* 0x0000000104027812 */ /* 0x001fc800078ec0ff */
[----:B------:R-:W-:Y:S01]  /*0070*/  ISETP.NE.U32.AND P0, PT, R2, 0x1, PT ;  /* 0x000000010200780c */ /* 0x000fe20003f05070 */
[----:B-1----:R-:W-:-:S12]  /*0080*/  IMAD R7, R7, UR6, R0 ;  /* 0x0000000607077c24 */ /* 0x002fd8000f8e0200 */
[----:B--2---:R-:W-:Y:S05]  /*0090*/  @!P0 BRA `(.L_x_0) ;  /* 0x0000000000308947 */ /* 0x004fea0003800000 */
[----:B------:R-:W-:-:S04]  /*00a0*/  SHF.R.S32.HI R4, RZ, 0x1, R4 ;  /* 0x00000001ff047819 */ /* 0x000fc80000011404 */
[----:B------:R-:W-:-:S04]  /*00b0*/  ISETP.GT.AND P0, PT, R7, R4, PT ;  /* 0x000000040700720c */ /* 0x000fc80003f04270 */
[----:B------:R-:W-:-:S13]  /*00c0*/  ISETP.EQ.OR P0, PT, R7, RZ, P0 ;  /* 0x000000ff0700720c */ /* 0x000fda0000702670 */
[----:B------:R-:W-:Y:S05]  /*00d0*/  @P0 EXIT ;  /* 0x000000000000094d */ /* 0x000fea0003800000 */
[----:B------:R-:W0:Y:S02]  /*00e0*/  LDC.64 R2, c[0x0][0x380] ;  /* 0x0000e000ff027b82 */ /* 0x000e240000000a00 */
[----:B0-----:R-:W-:-:S05]  /*00f0*/  IMAD.WIDE R2, R7, 0x4, R2 ;  /* 0x0000000407027825 */ /* 0x001fca00078e0202 */
[----:B------:R-:W2:Y:S01]  /*0100*/  LDG.E R0, desc[UR4][R2.64] ;  /* 0x0000000402007981 */ /* 0x000ea2000c1e1900 */
[----:B------:R-:W-:-:S06]  /*0110*/  IMAD.WIDE R4, R4, 0x4, R2 ;  /* 0x0000000404047825 */ /* 0x000fcc00078e0202 */
[----:B------:R-:W2:Y:S02]  /*0120*/  LDG.E R5, desc[UR4][R4.64] ;  /* 0x0000000404057981 */ /* 0x000ea4000c1e1900 */
[----:B--2---:R-:W-:-:S05]  /*0130*/  LOP3.LUT R7, R5, R0, RZ, 0x3c, !PT ;  /* 0x0000000005077212 */ /* 0x004fca00078e3cff */
[----:B------:R-:W-:Y:S01]  /*0140*/  STG.E desc[UR4][R2.64], R7 ;  /* 0x0000000702007986 */ /* 0x000fe2000c101904 */
[----:B------:R-:W-:Y:S05]  /*0150*/  EXIT ;  /* 0x000000000000794d */ /* 0x000fea0003800000 */
.L_x_0:
[----:B------:R-:W-:-:S04]  /*0160*/  LEA.HI R0, R4, R4, RZ, 0x1 ;  /* 0x0000000404007211 */ /* 0x000fc800078f08ff */
[----:B------:R-:W-:-:S04]  /*0170*/  SHF.R.S32.HI R0, RZ, 0x1, R0 ;  /* 0x00000001ff007819 */ /* 0x000fc80000011400 */
[----:B------:R-:W-:-:S04]  /*0180*/  ISETP.GT.AND P0, PT, R7, R0, PT ;  /* 0x000000000700720c */ /* 0x000fc80003f04270 */
[----:B------:R-:W-:-:S13]  /*0190*/  ISETP.EQ.OR P0, PT, R7, RZ, P0 ;  /* 0x000000ff0700720c */ /* 0x000fda0000702670 */
[----:B------:R-:W-:Y:S05]  /*01a0*/  @P0 EXIT ;  /* 0x000000000000094d */ /* 0x000fea0003800000 */
[----:B------:R-:W0:Y:S01]  /*01b0*/  LDC.64 R4, c[0x0][0x380] ;  /* 0x0000e000ff047b82 */ /* 0x000e220000000a00 */
[----:B------:R-:W-:-:S05]  /*01c0*/  IADD3 R3, PT, PT, R7, 0x1, R0 ;  /* 0x0000000107037810 */ /* 0x000fca0007ffe000 */
[----:B0-----:R-:W-:-:S04]  /*01d0*/  IMAD.WIDE R2, R3, 0x4, R4 ;  /* 0x0000000403027825 */ /* 0x001fc800078e0204 */
[----:B------:R-:W-:Y:S02]  /*01e0*/  IMAD.WIDE R4, R7, 0x4, R4 ;  /* 0x0000000407047825 */ /* 0x000fe400078e0204 */
[----:B------:R-:W2:Y:S04]  /*01f0*/  LDG.E R2, desc[UR4][R2.64] ;  /* 0x0000000402027981 */ /* 0x000ea8000c1e1900 */
[----:B------:R-:W2:Y:S02]  /*0200*/  LDG.E R7, desc[UR4][R4.64] ;  /* 0x0000000404077981 */ /* 0x000ea4000c1e1900 */
[----:B--2---:R-:W-:-:S05]  /*0210*/  LOP3.LUT R7, R2, R7, RZ, 0x3c, !PT ;  /* 0x0000000702077212 */ /* 0x004fca00078e3cff */
[----:B------:R-:W-:Y:S01]  /*0220*/  STG.E desc[UR4][R4.64], R7 ;  /* 0x0000000704007986 */ /* 0x000fe2000c101904 */
[----:B------:R-:W-:Y:S05]  /*0230*/  EXIT ;  /* 0x000000000000794d */ /* 0x000fea0003800000 */
.L_x_1:
[----:B------:R-:W-:-:S00]  /*0240*/  BRA `(.L_x_1) ;  /* 0xfffffffc00fc7947 */ /* 0x000fc0000383ffff */
[----:B------:R-:W-:-:S00]  /*0250*/  NOP ;  /* 0x0000000000007918 */ /* 0x000fc00000000000 */
        /* <DEDUP_REMOVED lines=10> */
.L_x_2:


//--------------------- .nv.shared.reserved.0     --------------------------
	.section	.nv.shared.reserved.0,"aw",@nobits
	.weak		__nv_reservedSMEM_offset_0_alias
	.size		__nv_reservedSMEM_offset_0_alias, 0, 64
	.other		__nv_reservedSMEM_offset_0_alias,@"STO_CUDA_RESERVED_SHARED STV_DEFAULT"
__nv_reservedSMEM_offset_0_alias:
	.zero		0
	.zero		64


//--------------------- .nv.constant0._Z3XorPii   --------------------------
	.section	.nv.constant0._Z3XorPii,"a",@progbits
	.sectionflags	@""
	.align	4
.nv.constant0._Z3XorPii:
	.zero		908


//--------------------- SYMBOLS --------------------------

	.type		.nv.reservedSmem.offset0,@object
	.size		.nv.reservedSmem.offset0,0x4
